//
// Generated by NVIDIA NVVM Compiler
//
// Compiler Build ID: CL-36424714
// Cuda compilation tools, release 13.0, V13.0.88
// Based on NVVM 20.0.0
//

.version 9.0
.target sm_100
.address_size 64

	// .globl	vectorSubtract4

.visible .entry vectorSubtract4(
	.param .u64 .ptr .align 1 vectorSubtract4_param_0,
	.param .u64 .ptr .align 1 vectorSubtract4_param_1,
	.param .u64 .ptr .align 1 vectorSubtract4_param_2,
	.param .u32 vectorSubtract4_param_3
)
{
	.reg .pred 	%p<3>;
	.reg .b32 	%r<11>;
	.reg .b32 	%f<4>;
	.reg .b64 	%rd<11>;

	ld.param.u64 	%rd4, [vectorSubtract4_param_0];
	ld.param.u64 	%rd5, [vectorSubtract4_param_1];
	ld.param.u64 	%rd6, [vectorSubtract4_param_2];
	ld.param.u32 	%r6, [vectorSubtract4_param_3];
	mov.u32 	%r7, %ctaid.x;
	mov.u32 	%r1, %ntid.x;
	mov.u32 	%r8, %tid.x;
	mad.lo.s32 	%r10, %r7, %r1, %r8;
	setp.ge.s32 	%p1, %r10, %r6;
	@%p1 bra 	$L__BB0_3;
	mov.u32 	%r9, %nctaid.x;
	mul.lo.s32 	%r3, %r9, %r1;
	cvta.to.global.u64 	%rd1, %rd5;
	cvta.to.global.u64 	%rd2, %rd6;
	cvta.to.global.u64 	%rd3, %rd4;
$L__BB0_2:
	mul.wide.s32 	%rd7, %r10, 4;
	add.s64 	%rd8, %rd1, %rd7;
	ld.global.f32 	%f1, [%rd8];
	add.s64 	%rd9, %rd2, %rd7;
	ld.global.f32 	%f2, [%rd9];
	sub.f32 	%f3, %f1, %f2;
	add.s64 	%rd10, %rd3, %rd7;
	st.global.f32 	[%rd10], %f3;
	add.s32 	%r10, %r10, %r3;
	setp.lt.s32 	%p2, %r10, %r6;
	@%p2 bra 	$L__BB0_2;
$L__BB0_3:
	ret;

}


// ===== COMPILED SASS (sm_100) =====

	.target	sm_100

	.elftype	@"ET_EXEC"


//--------------------- .note.nv.tkinfo           --------------------------
	.section	.note.nv.tkinfo,"",@"SHT_NOTE"
	.sectionflags	@"SHF_NOTE_NV_TKINFO"
	.tkinfo
        /*0018*/ 	.word	0x00000002
        /*0030*/ 	.string	""
        /*0030*/ 	.string	"ptxas"
        /*0030*/ 	.string	"Cuda compilation tools, release 13.0, V13.0.88"
        /*0030*/ 	.string	"Build cuda_13.0.r13.0/compiler.36424714_0"
        /*0030*/ 	.string	"-arch sm_100 -m 64 "



//--------------------- .note.nv.cuinfo           --------------------------
	.section	.note.nv.cuinfo,"",@"SHT_NOTE"
	.sectionflags	@"SHF_NOTE_NV_CUINFO"
        /*0018*/ 	.short	0x0002
        /*001a*/ 	.short	0x0064
        /*001c*/ 	.short	0x0082
	.zero		2


//--------------------- .nv.info                  --------------------------
	.section	.nv.info,"",@"SHT_CUDA_INFO"
	.align	4


	//----- nvinfo : EIATTR_REGCOUNT
	.align		4
        /*0000*/ 	.byte	0x04, 0x2f
        /*0002*/ 	.short	(.L_1 - .L_0)
	.align		4
.L_0:
        /*0004*/ 	.word	index@(vectorSubtract4)
        /*0008*/ 	.word	0x00000014


	//----- nvinfo : EIATTR_FRAME_SIZE
	.align		4
.L_1:
        /*000c*/ 	.byte	0x04, 0x11
        /*000e*/ 	.short	(.L_3 - .L_2)
	.align		4
.L_2:
        /*0010*/ 	.word	index@(vectorSubtract4)
        /*0014*/ 	.word	0x00000000


	//----- nvinfo : EIATTR_MIN_STACK_SIZE
	.align		4
.L_3:
        /*0018*/ 	.byte	0x04, 0x12
        /*001a*/ 	.short	(.L_5 - .L_4)
	.align		4
.L_4:
        /*001c*/ 	.word	index@(vectorSubtract4)
        /*0020*/ 	.word	0x00000000
.L_5:


//--------------------- .nv.compat                --------------------------
	.section	.nv.compat,"",@"SHT_CUDA_COMPAT_INFO"
	.align	4
        /*0000*/ 	.byte	0x02, 0x09, 0x00, 0x00, 0x02, 0x02, 0x01, 0x00, 0x02, 0x05, 0x05, 0x00, 0x03, 0x07, 0x01, 0x01
        /*0010*/ 	.byte	0x02, 0x03, 0x00, 0x00, 0x02, 0x06, 0x01, 0x00, 0x04, 0x0b, 0x08, 0x00, 0x09, 0x00, 0x00, 0x00
        /*0020*/ 	.byte	0x00, 0x00, 0x00, 0x00


//--------------------- .nv.info.vectorSubtract4  --------------------------
	.section	.nv.info.vectorSubtract4,"",@"SHT_CUDA_INFO"
	.sectionflags	@""
	.align	4


	//----- nvinfo : EIATTR_CUDA_API_VERSION
	.align		4
        /*0000*/ 	.byte	0x04, 0x37
        /*0002*/ 	.short	(.L_7 - .L_6)
.L_6:
        /*0004*/ 	.word	0x00000082


	//----- nvinfo : EIATTR_KPARAM_INFO
	.align		4
.L_7:
        /*0008*/ 	.byte	0x04, 0x17
        /*000a*/ 	.short	(.L_9 - .L_8)
.L_8:
        /*000c*/ 	.word	0x00000000
        /*0010*/ 	.short	0x0003
        /*0012*/ 	.short	0x0018
        /*0014*/ 	.byte	0x00, 0xf0, 0x11, 0x00


	//----- nvinfo : EIATTR_KPARAM_INFO
	.align		4
.L_9:
        /*0018*/ 	.byte	0x04, 0x17
        /*001a*/ 	.short	(.L_11 - .L_10)
.L_10:
        /*001c*/ 	.word	0x00000000
        /*0020*/ 	.short	0x0002
        /*0022*/ 	.short	0x0010
        /*0024*/ 	.byte	0x00, 0xf5, 0x21, 0x00


	//----- nvinfo : EIATTR_KPARAM_INFO
	.align		4
.L_11:
        /*0028*/ 	.byte	0x04, 0x17
        /*002a*/ 	.short	(.L_13 - .L_12)
.L_12:
        /*002c*/ 	.word	0x00000000
        /*0030*/ 	.short	0x0001
        /*0032*/ 	.short	0x0008
        /*0034*/ 	.byte	0x00, 0xf5, 0x21, 0x00


	//----- nvinfo : EIATTR_KPARAM_INFO
	.align		4
.L_13:
        /*0038*/ 	.byte	0x04, 0x17
        /*003a*/ 	.short	(.L_15 - .L_14)
.L_14:
        /*003c*/ 	.word	0x00000000
        /*0040*/ 	.short	0x0000
        /*0042*/ 	.short	0x0000
        /*0044*/ 	.byte	0x00, 0xf5, 0x21, 0x00


	//----- nvinfo : EIATTR_SPARSE_MMA_MASK
	.align		4
.L_15:
        /*0048*/ 	.byte	0x03, 0x50
        /*004a*/ 	.short	0x0000


	//----- nvinfo : EIATTR_MAXREG_COUNT
	.align		4
        /*004c*/ 	.byte	0x03, 0x1b
        /*004e*/ 	.short	0x00ff


	//----- nvinfo : EIATTR_MERCURY_ISA_VERSION
	.align		4
        /*0050*/ 	.byte	0x03, 0x5f
        /*0052*/ 	.short	0x0101


	//----- nvinfo : EIATTR_VRC_CTA_INIT_COUNT
	.align		4
        /*0054*/ 	.byte	0x02, 0x4a
	.zero		1
	.zero		1


	//----- nvinfo : EIATTR_EXIT_INSTR_OFFSETS
	.align		4
        /*0058*/ 	.byte	0x04, 0x1c
        /*005a*/ 	.short	(.L_17 - .L_16)


	//   ....[0]....
.L_16:
        /*005c*/ 	.word	0x00000070


	//   ....[1]....
        /*0060*/ 	.word	0x00000180


	//----- nvinfo : EIATTR_CRS_STACK_SIZE
	.align		4
.L_17:
        /*0064*/ 	.byte	0x04, 0x1e
        /*0066*/ 	.short	(.L_19 - .L_18)
.L_18:
        /*0068*/ 	.word	0x00000000


	//----- nvinfo : EIATTR_CBANK_PARAM_SIZE
	.align		4
.L_19:
        /*006c*/ 	.byte	0x03, 0x19
        /*006e*/ 	.short	0x001c


	//----- nvinfo : EIATTR_PARAM_CBANK
	.align		4
        /*0070*/ 	.byte	0x04, 0x0a
        /*0072*/ 	.short	(.L_21 - .L_20)
	.align		4
.L_20:
        /*0074*/ 	.word	index@(.nv.constant0.vectorSubtract4)
        /*0078*/ 	.short	0x0380
        /*007a*/ 	.short	0x001c


	//----- nvinfo : EIATTR_SW_WAR
	.align		4
.L_21:
        /*007c*/ 	.byte	0x04, 0x36
        /*007e*/ 	.short	(.L_23 - .L_22)
.L_22:
        /*0080*/ 	.word	0x00000008
.L_23:


//--------------------- .nv.callgraph             --------------------------
	.section	.nv.callgraph,"",@"SHT_CUDA_CALLGRAPH"
	.align	4
	.sectionentsize	8
	.align		4
        /*0000*/ 	.word	0x00000000
	.align		4
        /*0004*/ 	.word	0xffffffff
	.align		4
        /*0008*/ 	.word	0x00000000
	.align		4
        /*000c*/ 	.word	0xfffffffe
	.align		4
        /*0010*/ 	.word	0x00000000
	.align		4
        /*0014*/ 	.word	0xfffffffd
	.align		4
        /*0018*/ 	.word	0x00000000
	.align		4
        /*001c*/ 	.word	0xfffffffc


//--------------------- .text.vectorSubtract4     --------------------------
	.section	.text.vectorSubtract4,"ax",@progbits
	.align	128
        .global         vectorSubtract4
        .type           vectorSubtract4,@function
        .size           vectorSubtract4,(.L_x_2 - vectorSubtract4)
        .other          vectorSubtract4,@"STO_CUDA_ENTRY STV_DEFAULT"
vectorSubtract4:
.text.vectorSubtract4:
[----:B------:R-:W-:Y:S01]  /*0000*/  LDC R1, c[0x0][0x37c] ;  /* 0x0000df00ff017b82 */ /* 0x000fe20000000800 */
[----:B------:R-:W0:Y:S07]  /*0010*/  S2R R0, SR_TID.X ;  /* 0x0000000000007919 */ /* 0x000e2e0000002100 */
[----:B------:R-:W0:Y:S01]  /*0020*/  S2UR UR4, SR_CTAID.X ;  /* 0x00000000000479c3 */ /* 0x000e220000002500 */
[----:B------:R-:W1:Y:S07]  /*0030*/  LDCU UR5, c[0x0][0x398] ;  /* 0x00007300ff0577ac */ /* 0x000e6e0008000800 */
[----:B------:R-:W0:Y:S02]  /*0040*/  LDC R15, c[0x0][0x360] ;  /* 0x0000d800ff0f7b82 */ /* 0x000e240000000800 */
[----:B0-----:R-:W-:-:S05]  /*0050*/  IMAD R0, R15, UR4, R0 ;  /* 0x000000040f007c24 */ /* 0x001fca000f8e0200 */
[----:B-1----:R-:W-:-:S13]  /*0060*/  ISETP.GE.AND P0, PT, R0, UR5, PT ;  /* 0x0000000500007c0c */ /* 0x002fda000bf06270 */
[----:B------:R-:W-:Y:S05]  /*0070*/  @P0 EXIT ;  /* 0x000000000000094d */ /* 0x000fea0003800000 */
[----:B------:R-:W0:Y:S01]  /*0080*/  LDC.64 R10, c[0x0][0x390] ;  /* 0x0000e400ff0a7b82 */ /* 0x000e220000000a00 */
[----:B------:R-:W1:Y:S01]  /*0090*/  LDCU UR4, c[0x0][0x370] ;  /* 0x00006e00ff0477ac */ /* 0x000e620008000800 */
[----:B------:R-:W2:Y:S06]  /*00a0*/  LDCU.64 UR6, c[0x0][0x358] ;  /* 0x00006b00ff0677ac */ /* 0x000eac0008000a00 */
[----:B------:R-:W3:Y:S08]  /*00b0*/  LDC.64 R12, c[0x0][0x380] ;  /* 0x0000e000ff0c7b82 */ /* 0x000ef00000000a00 */
[----:B------:R-:W4:Y:S01]  /*00c0*/  LDC.64 R8, c[0x0][0x388] ;  /* 0x0000e200ff087b82 */ /* 0x000f220000000a00 */
[----:B-1----:R-:W-:-:S07]  /*00d0*/  IMAD R15, R15, UR4, RZ ;  /* 0x000000040f0f7c24 */ /* 0x002fce000f8e02ff */
.L_x_0:
[----:B----4-:R-:W-:-:S04]  /*00e0*/  IMAD.WIDE R2, R0, 0x4, R8 ;  /* 0x0000000400027825 */ /* 0x010fc800078e0208 */
[C---:B0-----:R-:W-:Y:S02]  /*00f0*/  IMAD.WIDE R4, R0.reuse, 0x4, R10 ;  /* 0x0000000400047825 */ /* 0x041fe400078e020a */
[----:B--2---:R-:W2:Y:S04]  /*0100*/  LDG.E R2, desc[UR6][R2.64] ;  /* 0x0000000602027981 */ /* 0x004ea8000c1e1900 */
[----:B------:R-:W2:Y:S01]  /*0110*/  LDG.E R5, desc[UR6][R4.64] ;  /* 0x0000000604057981 */ /* 0x000ea2000c1e1900 */
[----:B-1-3--:R-:W-:Y:S01]  /*0120*/  IMAD.WIDE R6, R0, 0x4, R12 ;  /* 0x0000000400067825 */ /* 0x00afe200078e020c */
[----:B------:R-:W-:-:S04]  /*0130*/  IADD3 R0, PT, PT, R15, R0, RZ ;  /* 0x000000000f007210 */ /* 0x000fc80007ffe0ff */
[----:B------:R-:W-:Y:S01]  /*0140*/  ISETP.GE.AND P0, PT, R0, UR5, PT ;  /* 0x0000000500007c0c */ /* 0x000fe2000bf06270 */
[----:B--2---:R-:W-:-:S05]  /*0150*/  FADD R17, R2, -R5 ;  /* 0x8000000502117221 */ /* 0x004fca0000000000 */
[----:B------:R1:W-:Y:S07]  /*0160*/  STG.E desc[UR6][R6.64], R17 ;  /* 0x0000001106007986 */ /* 0x0003ee000c101906 */
[----:B------:R-:W-:Y:S05]  /*0170*/  @!P0 BRA `(.L_x_0) ;  /* 0xfffffffc00d88947 */ /* 0x000fea000383ffff */
[----:B------:R-:W-:Y:S05]  /*0180*/  EXIT ;  /* 0x000000000000794d */ /* 0x000fea0003800000 */
.L_x_1:
[----:B------:R-:W-:-:S00]  /*0190*/  BRA `(.L_x_1) ;  /* 0xfffffffc00fc7947 */ /* 0x000fc0000383ffff */
[----:B------:R-:W-:-:S00]  /*01a0*/  NOP ;  /* 0x0000000000007918 */ /* 0x000fc00000000000 */
        /* <DEDUP_REMOVED lines=13> */
.L_x_2:


//--------------------- .nv.shared.reserved.0     --------------------------
	.section	.nv.shared.reserved.0,"aw",@nobits
	.weak		__nv_reservedSMEM_offset_0_alias
	.size		__nv_reservedSMEM_offset_0_alias, 0, 64
	.other		__nv_reservedSMEM_offset_0_alias,@"STO_CUDA_RESERVED_SHARED STV_DEFAULT"
__nv_reservedSMEM_offset_0_alias:
	.zero		0
	.zero		64


//--------------------- .nv.constant0.vectorSubtract4 --------------------------
	.section	.nv.constant0.vectorSubtract4,"a",@progbits
	.sectionflags	@""
	.align	4
.nv.constant0.vectorSubtract4:
	.zero		924


//--------------------- SYMBOLS --------------------------

	.type		.nv.reservedSmem.offset0,@object
	.size		.nv.reservedSmem.offset0,0x4
